//
// Generated by NVIDIA NVVM Compiler
//
// Compiler Build ID: CL-36424714
// Cuda compilation tools, release 13.0, V13.0.88
// Based on NVVM 20.0.0
//

.version 9.0
.target sm_100
.address_size 64

	// .globl	_Z17test_memory_storePi

.visible .entry _Z17test_memory_storePi(
	.param .u64 .ptr .align 1 _Z17test_memory_storePi_param_0
)
{
	.reg .pred 	%p<2>;
	.reg .b32 	%r<8>;
	.reg .b64 	%rd<6>;

	ld.param.u64 	%rd1, [_Z17test_memory_storePi_param_0];
	mov.u32 	%r2, %tid.x;
	mov.u32 	%r3, %ctaid.x;
	mov.u32 	%r4, %ntid.x;
	mad.lo.s32 	%r1, %r3, %r4, %r2;
	setp.gt.s32 	%p1, %r1, 7;
	@%p1 bra 	$L__BB0_2;
	mul.wide.s32 	%rd5, %r1, 4;
	add.s64 	%rd4, %rd1, %rd5;
	// begin inline asm
	st.relaxed.sys.global.s32 [%rd4], %r1;
	// end inline asm
	bar.sync 	0;
	shl.b32 	%r6, %r1, 1;
	// begin inline asm
	st.release.sys.global.s32 [%rd4], %r6;
	// end inline asm
	bar.sync 	0;
	mul.lo.s32 	%r7, %r1, 3;
	// begin inline asm
	st.release.cta.s32 [%rd4], %r7;
	// end inline asm
$L__BB0_2:
	ret;

}


// ===== COMPILED SASS (sm_100) =====

	.target	sm_100

	.elftype	@"ET_EXEC"


//--------------------- .note.nv.tkinfo           --------------------------
	.section	.note.nv.tkinfo,"",@"SHT_NOTE"
	.sectionflags	@"SHF_NOTE_NV_TKINFO"
	.tkinfo
        /*0018*/ 	.word	0x00000002
        /*0030*/ 	.string	""
        /*0030*/ 	.string	"ptxas"
        /*0030*/ 	.string	"Cuda compilation tools, release 13.0, V13.0.88"
        /*0030*/ 	.string	"Build cuda_13.0.r13.0/compiler.36424714_0"
        /*0030*/ 	.string	"-arch sm_100 -m 64 "



//--------------------- .note.nv.cuinfo           --------------------------
	.section	.note.nv.cuinfo,"",@"SHT_NOTE"
	.sectionflags	@"SHF_NOTE_NV_CUINFO"
        /*0018*/ 	.short	0x0002
        /*001a*/ 	.short	0x0064
        /*001c*/ 	.short	0x0082
	.zero		2


//--------------------- .nv.info                  --------------------------
	.section	.nv.info,"",@"SHT_CUDA_INFO"
	.align	4


	//----- nvinfo : EIATTR_REGCOUNT
	.align		4
        /*0000*/ 	.byte	0x04, 0x2f
        /*0002*/ 	.short	(.L_1 - .L_0)
	.align		4
.L_0:
        /*0004*/ 	.word	index@(_Z17test_memory_storePi)
        /*0008*/ 	.word	0x0000000c


	//----- nvinfo : EIATTR_FRAME_SIZE
	.align		4
.L_1:
        /*000c*/ 	.byte	0x04, 0x11
        /*000e*/ 	.short	(.L_3 - .L_2)
	.align		4
.L_2:
        /*0010*/ 	.word	index@(_Z17test_memory_storePi)
        /*0014*/ 	.word	0x00000000


	//----- nvinfo : EIATTR_MIN_STACK_SIZE
	.align		4
.L_3:
        /*0018*/ 	.byte	0x04, 0x12
        /*001a*/ 	.short	(.L_5 - .L_4)
	.align		4
.L_4:
        /*001c*/ 	.word	index@(_Z17test_memory_storePi)
        /*0020*/ 	.word	0x00000000
.L_5:


//--------------------- .nv.compat                --------------------------
	.section	.nv.compat,"",@"SHT_CUDA_COMPAT_INFO"
	.align	4
        /*0000*/ 	.byte	0x02, 0x09, 0x00, 0x00, 0x02, 0x02, 0x01, 0x00, 0x02, 0x05, 0x05, 0x00, 0x03, 0x07, 0x01, 0x01
        /*0010*/ 	.byte	0x02, 0x03, 0x00, 0x00, 0x02, 0x06, 0x01, 0x00, 0x04, 0x0b, 0x08, 0x00, 0x09, 0x00, 0x00, 0x00
        /*0020*/ 	.byte	0x00, 0x00, 0x00, 0x00


//--------------------- .nv.info._Z17test_memory_storePi --------------------------
	.section	.nv.info._Z17test_memory_storePi,"",@"SHT_CUDA_INFO"
	.sectionflags	@""
	.align	4


	//----- nvinfo : EIATTR_CUDA_API_VERSION
	.align		4
        /*0000*/ 	.byte	0x04, 0x37
        /*0002*/ 	.short	(.L_7 - .L_6)
.L_6:
        /*0004*/ 	.word	0x00000082


	//----- nvinfo : EIATTR_KPARAM_INFO
	.align		4
.L_7:
        /*0008*/ 	.byte	0x04, 0x17
        /*000a*/ 	.short	(.L_9 - .L_8)
.L_8:
        /*000c*/ 	.word	0x00000000
        /*0010*/ 	.short	0x0000
        /*0012*/ 	.short	0x0000
        /*0014*/ 	.byte	0x00, 0xf5, 0x21, 0x00


	//----- nvinfo : EIATTR_SPARSE_MMA_MASK
	.align		4
.L_9:
        /*0018*/ 	.byte	0x03, 0x50
        /*001a*/ 	.short	0x0000


	//----- nvinfo : EIATTR_MAXREG_COUNT
	.align		4
        /*001c*/ 	.byte	0x03, 0x1b
        /*001e*/ 	.short	0x00ff


	//----- nvinfo : EIATTR_NUM_BARRIERS
	.align		4
        /*0020*/ 	.byte	0x02, 0x4c
        /*0022*/ 	.byte	0x01
	.zero		1


	//----- nvinfo : EIATTR_MERCURY_ISA_VERSION
	.align		4
        /*0024*/ 	.byte	0x03, 0x5f
        /*0026*/ 	.short	0x0101


	//----- nvinfo : EIATTR_VRC_CTA_INIT_COUNT
	.align		4
        /*0028*/ 	.byte	0x02, 0x4a
	.zero		1
	.zero		1


	//----- nvinfo : EIATTR_EXIT_INSTR_OFFSETS
	.align		4
        /*002c*/ 	.byte	0x04, 0x1c
        /*002e*/ 	.short	(.L_11 - .L_10)


	//   ....[0]....
.L_10:
        /*0030*/ 	.word	0x00000060


	//   ....[1]....
        /*0034*/ 	.word	0x00000150


	//----- nvinfo : EIATTR_CBANK_PARAM_SIZE
	.align		4
.L_11:
        /*0038*/ 	.byte	0x03, 0x19
        /*003a*/ 	.short	0x0008


	//----- nvinfo : EIATTR_PARAM_CBANK
	.align		4
        /*003c*/ 	.byte	0x04, 0x0a
        /*003e*/ 	.short	(.L_13 - .L_12)
	.align		4
.L_12:
        /*0040*/ 	.word	index@(.nv.constant0._Z17test_memory_storePi)
        /*0044*/ 	.short	0x0380
        /*0046*/ 	.short	0x0008


	//----- nvinfo : EIATTR_SW_WAR
	.align		4
.L_13:
        /*0048*/ 	.byte	0x04, 0x36
        /*004a*/ 	.short	(.L_15 - .L_14)
.L_14:
        /*004c*/ 	.word	0x00000008
.L_15:


//--------------------- .nv.callgraph             --------------------------
	.section	.nv.callgraph,"",@"SHT_CUDA_CALLGRAPH"
	.align	4
	.sectionentsize	8
	.align		4
        /*0000*/ 	.word	0x00000000
	.align		4
        /*0004*/ 	.word	0xffffffff
	.align		4
        /*0008*/ 	.word	0x00000000
	.align		4
        /*000c*/ 	.word	0xfffffffe
	.align		4
        /*0010*/ 	.word	0x00000000
	.align		4
        /*0014*/ 	.word	0xfffffffd
	.align		4
        /*0018*/ 	.word	0x00000000
	.align		4
        /*001c*/ 	.word	0xfffffffc


//--------------------- .text._Z17test_memory_storePi --------------------------
	.section	.text._Z17test_memory_storePi,"ax",@progbits
	.align	128
        .global         _Z17test_memory_storePi
        .type           _Z17test_memory_storePi,@function
        .size           _Z17test_memory_storePi,(.L_x_1 - _Z17test_memory_storePi)
        .other          _Z17test_memory_storePi,@"STO_CUDA_ENTRY STV_DEFAULT"
_Z17test_memory_storePi:
.text._Z17test_memory_storePi:
[----:B------:R-:W-:Y:S01]  /*0000*/  LDC R1, c[0x0][0x37c] ;  /* 0x0000df00ff017b82 */ /* 0x000fe20000000800 */
[----:B------:R-:W0:Y:S07]  /*0010*/  S2R R5, SR_TID.X ;  /* 0x0000000000057919 */ /* 0x000e2e0000002100 */
[----:B------:R-:W0:Y:S08]  /*0020*/  S2UR UR4, SR_CTAID.X ;  /* 0x00000000000479c3 */ /* 0x000e300000002500 */
[----:B------:R-:W0:Y:S02]  /*0030*/  LDC R0, c[0x0][0x360] ;  /* 0x0000d800ff007b82 */ /* 0x000e240000000800 */
[----:B0-----:R-:W-:-:S05]  /*0040*/  IMAD R5, R0, UR4, R5 ;  /* 0x0000000400057c24 */ /* 0x001fca000f8e0205 */
[----:B------:R-:W-:-:S13]  /*0050*/  ISETP.GT.AND P0, PT, R5, 0x7, PT ;  /* 0x000000070500780c */ /* 0x000fda0003f04270 */
[----:B------:R-:W-:Y:S05]  /*0060*/  @P0 EXIT ;  /* 0x000000000000094d */ /* 0x000fea0003800000 */
[----:B------:R-:W0:Y:S01]  /*0070*/  LDC.64 R2, c[0x0][0x380] ;  /* 0x0000e000ff027b82 */ /* 0x000e220000000a00 */
[----:B------:R-:W1:Y:S01]  /*0080*/  LDCU.64 UR4, c[0x0][0x358] ;  /* 0x00006b00ff0477ac */ /* 0x000e620008000a00 */
[C---:B------:R-:W-:Y:S01]  /*0090*/  SHF.L.U32 R7, R5.reuse, 0x1, RZ ;  /* 0x0000000105077819 */ /* 0x040fe200000006ff */
[C---:B------:R-:W-:Y:S02]  /*00a0*/  IMAD R9, R5.reuse, 0x3, RZ ;  /* 0x0000000305097824 */ /* 0x040fe400078e02ff */
[----:B0-----:R-:W-:-:S05]  /*00b0*/  IMAD.WIDE R2, R5, 0x4, R2 ;  /* 0x0000000405027825 */ /* 0x001fca00078e0202 */
[----:B-1----:R-:W-:Y:S01]  /*00c0*/  STG.E.STRONG.SYS desc[UR4][R2.64], R5 ;  /* 0x0000000502007986 */ /* 0x002fe2000c115904 */
[----:B------:R-:W-:Y:S06]  /*00d0*/  BAR.SYNC.DEFER_BLOCKING 0x0 ;  /* 0x0000000000007b1d */ /* 0x000fec0000010000 */
[----:B------:R-:W-:Y:S06]  /*00e0*/  MEMBAR.ALL.SYS ;  /* 0x0000000000007992 */ /* 0x000fec000000b000 */
[----:B------:R-:W-:-:S00]  /*00f0*/  ERRBAR ;  /* 0x00000000000079ab */ /* 0x000fc00000000000 */
[----:B------:R-:W-:Y:S06]  /*0100*/  CGAERRBAR ;  /* 0x00000000000075ab */ /* 0x000fec0000000000 */
[----:B------:R-:W-:Y:S02]  /*0110*/  STG.E.STRONG.SYS desc[UR4][R2.64], R7 ;  /* 0x0000000702007986 */ /* 0x000fe4000c115904 */
[----:B------:R-:W-:Y:S06]  /*0120*/  BAR.SYNC.DEFER_BLOCKING 0x0 ;  /* 0x0000000000007b1d */ /* 0x000fec0000010000 */
[----:B------:R0:W-:Y:S06]  /*0130*/  MEMBAR.ALL.CTA ;  /* 0x0000000000007992 */ /* 0x0001ec0000008000 */
[----:B0-----:R-:W-:Y:S01]  /*0140*/  ST.E.STRONG.SM desc[UR4][R2.64], R9 ;  /* 0x0000000902007985 */ /* 0x001fe2000c10b904 */
[----:B------:R-:W-:Y:S05]  /*0150*/  EXIT ;  /* 0x000000000000794d */ /* 0x000fea0003800000 */
.L_x_0:
[----:B------:R-:W-:-:S00]  /*0160*/  BRA `(.L_x_0) ;  /* 0xfffffffc00fc7947 */ /* 0x000fc0000383ffff */
[----:B------:R-:W-:-:S00]  /*0170*/  NOP ;  /* 0x0000000000007918 */ /* 0x000fc00000000000 */
        /* <DEDUP_REMOVED lines=8> */
.L_x_1:


//--------------------- .nv.shared.reserved.0     --------------------------
	.section	.nv.shared.reserved.0,"aw",@nobits
	.weak		__nv_reservedSMEM_offset_0_alias
	.size		__nv_reservedSMEM_offset_0_alias, 0, 64
	.other		__nv_reservedSMEM_offset_0_alias,@"STO_CUDA_RESERVED_SHARED STV_DEFAULT"
__nv_reservedSMEM_offset_0_alias:
	.zero		0
	.zero		64


//--------------------- .nv.constant0._Z17test_memory_storePi --------------------------
	.section	.nv.constant0._Z17test_memory_storePi,"a",@progbits
	.sectionflags	@""
	.align	4
.nv.constant0._Z17test_memory_storePi:
	.zero		904


//--------------------- SYMBOLS --------------------------

	.type		.nv.reservedSmem.offset0,@object
	.size		.nv.reservedSmem.offset0,0x4
